//
// Generated by NVIDIA NVVM Compiler
//
// Compiler Build ID: CL-36424714
// Cuda compilation tools, release 13.0, V13.0.88
// Based on NVVM 20.0.0
//

.version 9.0
.target sm_100
.address_size 64

	// .globl	_Z13attack_queensPciiii

.visible .entry _Z13attack_queensPciiii(
	.param .u64 .ptr .align 1 _Z13attack_queensPciiii_param_0,
	.param .u32 _Z13attack_queensPciiii_param_1,
	.param .u32 _Z13attack_queensPciiii_param_2,
	.param .u32 _Z13attack_queensPciiii_param_3,
	.param .u32 _Z13attack_queensPciiii_param_4
)
{
	.reg .pred 	%p<15>;
	.reg .b16 	%rs<9>;
	.reg .b32 	%r<27>;
	.reg .b64 	%rd<19>;

	ld.param.u64 	%rd2, [_Z13attack_queensPciiii_param_0];
	ld.param.u32 	%r4, [_Z13attack_queensPciiii_param_1];
	ld.param.u32 	%r5, [_Z13attack_queensPciiii_param_2];
	ld.param.u32 	%r6, [_Z13attack_queensPciiii_param_3];
	ld.param.u32 	%r7, [_Z13attack_queensPciiii_param_4];
	cvta.to.global.u64 	%rd1, %rd2;
	mov.u32 	%r8, %ctaid.x;
	mov.u32 	%r9, %ntid.x;
	mov.u32 	%r10, %tid.x;
	mad.lo.s32 	%r11, %r8, %r9, %r10;
	add.s32 	%r1, %r11, 1;
	add.s32 	%r2, %r4, %r1;
	setp.ge.s32 	%p1, %r2, %r6;
	@%p1 bra 	$L__BB0_2;
	mad.lo.s32 	%r12, %r7, %r2, %r5;
	cvt.s64.s32 	%rd3, %r12;
	add.s64 	%rd4, %rd1, %rd3;
	mov.b16 	%rs1, 113;
	st.global.u8 	[%rd4], %rs1;
$L__BB0_2:
	setp.lt.s32 	%p2, %r4, %r1;
	@%p2 bra 	$L__BB0_4;
	sub.s32 	%r13, %r4, %r1;
	mad.lo.s32 	%r14, %r7, %r13, %r5;
	cvt.s64.s32 	%rd5, %r14;
	add.s64 	%rd6, %rd1, %rd5;
	mov.b16 	%rs2, 113;
	st.global.u8 	[%rd6], %rs2;
$L__BB0_4:
	add.s32 	%r3, %r5, %r1;
	setp.ge.s32 	%p3, %r3, %r7;
	@%p3 bra 	$L__BB0_6;
	mad.lo.s32 	%r15, %r7, %r4, %r3;
	cvt.s64.s32 	%rd7, %r15;
	add.s64 	%rd8, %rd1, %rd7;
	mov.b16 	%rs3, 113;
	st.global.u8 	[%rd8], %rs3;
$L__BB0_6:
	setp.lt.s32 	%p4, %r5, %r1;
	@%p4 bra 	$L__BB0_8;
	sub.s32 	%r16, %r5, %r1;
	mad.lo.s32 	%r17, %r7, %r4, %r16;
	cvt.s64.s32 	%rd9, %r17;
	add.s64 	%rd10, %rd1, %rd9;
	mov.b16 	%rs4, 113;
	st.global.u8 	[%rd10], %rs4;
$L__BB0_8:
	setp.ge.s32 	%p5, %r3, %r7;
	setp.ge.s32 	%p6, %r2, %r6;
	or.pred  	%p7, %p6, %p5;
	@%p7 bra 	$L__BB0_10;
	mad.lo.s32 	%r18, %r7, %r2, %r3;
	cvt.s64.s32 	%rd11, %r18;
	add.s64 	%rd12, %rd1, %rd11;
	mov.b16 	%rs5, 113;
	st.global.u8 	[%rd12], %rs5;
$L__BB0_10:
	setp.ge.s32 	%p8, %r2, %r6;
	setp.lt.s32 	%p9, %r5, %r1;
	or.pred  	%p10, %p9, %p8;
	@%p10 bra 	$L__BB0_12;
	sub.s32 	%r19, %r5, %r1;
	mad.lo.s32 	%r20, %r7, %r2, %r19;
	cvt.s64.s32 	%rd13, %r20;
	add.s64 	%rd14, %rd1, %rd13;
	mov.b16 	%rs6, 113;
	st.global.u8 	[%rd14], %rs6;
$L__BB0_12:
	setp.ge.s32 	%p11, %r3, %r7;
	setp.lt.s32 	%p12, %r4, %r1;
	or.pred  	%p13, %p12, %p11;
	@%p13 bra 	$L__BB0_14;
	sub.s32 	%r21, %r4, %r1;
	mad.lo.s32 	%r22, %r7, %r21, %r3;
	cvt.s64.s32 	%rd15, %r22;
	add.s64 	%rd16, %rd1, %rd15;
	mov.b16 	%rs7, 113;
	st.global.u8 	[%rd16], %rs7;
$L__BB0_14:
	min.s32 	%r23, %r4, %r5;
	setp.lt.s32 	%p14, %r23, %r1;
	@%p14 bra 	$L__BB0_16;
	sub.s32 	%r24, %r4, %r1;
	sub.s32 	%r25, %r5, %r1;
	mad.lo.s32 	%r26, %r7, %r24, %r25;
	cvt.s64.s32 	%rd17, %r26;
	add.s64 	%rd18, %rd1, %rd17;
	mov.b16 	%rs8, 113;
	st.global.u8 	[%rd18], %rs8;
$L__BB0_16:
	ret;

}
	// .globl	_Z14attack_knightsPciiii
.visible .entry _Z14attack_knightsPciiii(
	.param .u64 .ptr .align 1 _Z14attack_knightsPciiii_param_0,
	.param .u32 _Z14attack_knightsPciiii_param_1,
	.param .u32 _Z14attack_knightsPciiii_param_2,
	.param .u32 _Z14attack_knightsPciiii_param_3,
	.param .u32 _Z14attack_knightsPciiii_param_4
)
{
	.reg .pred 	%p<23>;
	.reg .b16 	%rs<17>;
	.reg .b32 	%r<27>;
	.reg .b64 	%rd<19>;

	ld.param.u64 	%rd10, [_Z14attack_knightsPciiii_param_0];
	ld.param.u32 	%r4, [_Z14attack_knightsPciiii_param_1];
	ld.param.u32 	%r5, [_Z14attack_knightsPciiii_param_2];
	ld.param.u32 	%r6, [_Z14attack_knightsPciiii_param_3];
	ld.param.u32 	%r7, [_Z14attack_knightsPciiii_param_4];
	cvta.to.global.u64 	%rd1, %rd10;
	mov.u32 	%r8, %ctaid.x;
	mov.u32 	%r9, %ntid.x;
	mov.u32 	%r10, %tid.x;
	mad.lo.s32 	%r11, %r8, %r9, %r10;
	add.s32 	%r1, %r11, 1;
	add.s32 	%r2, %r4, %r1;
	setp.ge.s32 	%p1, %r2, %r6;
	@%p1 bra 	$L__BB1_3;
	mad.lo.s32 	%r12, %r7, %r2, %r5;
	cvt.s64.s32 	%rd11, %r12;
	add.s64 	%rd2, %rd1, %rd11;
	ld.global.u8 	%rs1, [%rd2];
	setp.ne.s16 	%p2, %rs1, 95;
	@%p2 bra 	$L__BB1_3;
	mov.b16 	%rs2, 42;
	st.global.u8 	[%rd2], %rs2;
$L__BB1_3:
	setp.lt.s32 	%p3, %r4, %r1;
	@%p3 bra 	$L__BB1_6;
	sub.s32 	%r13, %r4, %r1;
	mad.lo.s32 	%r14, %r7, %r13, %r5;
	cvt.s64.s32 	%rd12, %r14;
	add.s64 	%rd3, %rd1, %rd12;
	ld.global.u8 	%rs3, [%rd3];
	setp.ne.s16 	%p4, %rs3, 95;
	@%p4 bra 	$L__BB1_6;
	mov.b16 	%rs4, 42;
	st.global.u8 	[%rd3], %rs4;
$L__BB1_6:
	add.s32 	%r3, %r5, %r1;
	setp.ge.s32 	%p5, %r3, %r7;
	@%p5 bra 	$L__BB1_9;
	mad.lo.s32 	%r15, %r7, %r4, %r3;
	cvt.s64.s32 	%rd13, %r15;
	add.s64 	%rd4, %rd1, %rd13;
	ld.global.u8 	%rs5, [%rd4];
	setp.ne.s16 	%p6, %rs5, 95;
	@%p6 bra 	$L__BB1_9;
	mov.b16 	%rs6, 42;
	st.global.u8 	[%rd4], %rs6;
$L__BB1_9:
	setp.lt.s32 	%p7, %r5, %r1;
	@%p7 bra 	$L__BB1_12;
	sub.s32 	%r16, %r5, %r1;
	mad.lo.s32 	%r17, %r7, %r4, %r16;
	cvt.s64.s32 	%rd14, %r17;
	add.s64 	%rd5, %rd1, %rd14;
	ld.global.u8 	%rs7, [%rd5];
	setp.ne.s16 	%p8, %rs7, 95;
	@%p8 bra 	$L__BB1_12;
	mov.b16 	%rs8, 42;
	st.global.u8 	[%rd5], %rs8;
$L__BB1_12:
	setp.ge.s32 	%p9, %r3, %r7;
	setp.ge.s32 	%p10, %r2, %r6;
	or.pred  	%p11, %p10, %p9;
	@%p11 bra 	$L__BB1_15;
	mad.lo.s32 	%r18, %r7, %r2, %r3;
	cvt.s64.s32 	%rd15, %r18;
	add.s64 	%rd6, %rd1, %rd15;
	ld.global.u8 	%rs9, [%rd6];
	setp.ne.s16 	%p12, %rs9, 95;
	@%p12 bra 	$L__BB1_15;
	mov.b16 	%rs10, 42;
	st.global.u8 	[%rd6], %rs10;
$L__BB1_15:
	setp.ge.s32 	%p13, %r2, %r6;
	setp.lt.s32 	%p14, %r5, %r1;
	or.pred  	%p15, %p14, %p13;
	@%p15 bra 	$L__BB1_18;
	sub.s32 	%r19, %r5, %r1;
	mad.lo.s32 	%r20, %r7, %r2, %r19;
	cvt.s64.s32 	%rd16, %r20;
	add.s64 	%rd7, %rd1, %rd16;
	ld.global.u8 	%rs11, [%rd7];
	setp.ne.s16 	%p16, %rs11, 95;
	@%p16 bra 	$L__BB1_18;
	mov.b16 	%rs12, 42;
	st.global.u8 	[%rd7], %rs12;
$L__BB1_18:
	setp.ge.s32 	%p17, %r3, %r7;
	setp.lt.s32 	%p18, %r4, %r1;
	or.pred  	%p19, %p18, %p17;
	@%p19 bra 	$L__BB1_21;
	sub.s32 	%r21, %r4, %r1;
	mad.lo.s32 	%r22, %r7, %r21, %r3;
	cvt.s64.s32 	%rd17, %r22;
	add.s64 	%rd8, %rd1, %rd17;
	ld.global.u8 	%rs13, [%rd8];
	setp.ne.s16 	%p20, %rs13, 95;
	@%p20 bra 	$L__BB1_21;
	mov.b16 	%rs14, 42;
	st.global.u8 	[%rd8], %rs14;
$L__BB1_21:
	min.s32 	%r23, %r4, %r5;
	setp.lt.s32 	%p21, %r23, %r1;
	@%p21 bra 	$L__BB1_24;
	sub.s32 	%r24, %r4, %r1;
	sub.s32 	%r25, %r5, %r1;
	mad.lo.s32 	%r26, %r7, %r24, %r25;
	cvt.s64.s32 	%rd18, %r26;
	add.s64 	%rd9, %rd1, %rd18;
	ld.global.u8 	%rs15, [%rd9];
	setp.ne.s16 	%p22, %rs15, 95;
	@%p22 bra 	$L__BB1_24;
	mov.b16 	%rs16, 42;
	st.global.u8 	[%rd9], %rs16;
$L__BB1_24:
	ret;

}


// ===== COMPILED SASS (sm_100) =====

	.target	sm_100

	.elftype	@"ET_EXEC"


//--------------------- .note.nv.tkinfo           --------------------------
	.section	.note.nv.tkinfo,"",@"SHT_NOTE"
	.sectionflags	@"SHF_NOTE_NV_TKINFO"
	.tkinfo
        /*0018*/ 	.word	0x00000002
        /*0030*/ 	.string	""
        /*0030*/ 	.string	"ptxas"
        /*0030*/ 	.string	"Cuda compilation tools, release 13.0, V13.0.88"
        /*0030*/ 	.string	"Build cuda_13.0.r13.0/compiler.36424714_0"
        /*0030*/ 	.string	"-arch sm_100 -m 64 "



//--------------------- .note.nv.cuinfo           --------------------------
	.section	.note.nv.cuinfo,"",@"SHT_NOTE"
	.sectionflags	@"SHF_NOTE_NV_CUINFO"
        /*0018*/ 	.short	0x0002
        /*001a*/ 	.short	0x0064
        /*001c*/ 	.short	0x0082
	.zero		2


//--------------------- .nv.info                  --------------------------
	.section	.nv.info,"",@"SHT_CUDA_INFO"
	.align	4


	//----- nvinfo : EIATTR_REGCOUNT
	.align		4
        /*0000*/ 	.byte	0x04, 0x2f
        /*0002*/ 	.short	(.L_1 - .L_0)
	.align		4
.L_0:
        /*0004*/ 	.word	index@(_Z13attack_queensPciiii)
        /*0008*/ 	.word	0x0000001a


	//----- nvinfo : EIATTR_FRAME_SIZE
	.align		4
.L_1:
        /*000c*/ 	.byte	0x04, 0x11
        /*000e*/ 	.short	(.L_3 - .L_2)
	.align		4
.L_2:
        /*0010*/ 	.word	index@(_Z13attack_queensPciiii)
        /*0014*/ 	.word	0x00000000


	//----- nvinfo : EIATTR_REGCOUNT
	.align		4
.L_3:
        /*0018*/ 	.byte	0x04, 0x2f
        /*001a*/ 	.short	(.L_5 - .L_4)
	.align		4
.L_4:
        /*001c*/ 	.word	index@(_Z14attack_knightsPciiii)
        /*0020*/ 	.word	0x0000000a


	//----- nvinfo : EIATTR_FRAME_SIZE
	.align		4
.L_5:
        /*0024*/ 	.byte	0x04, 0x11
        /*0026*/ 	.short	(.L_7 - .L_6)
	.align		4
.L_6:
        /*0028*/ 	.word	index@(_Z14attack_knightsPciiii)
        /*002c*/ 	.word	0x00000000


	//----- nvinfo : EIATTR_MIN_STACK_SIZE
	.align		4
.L_7:
        /*0030*/ 	.byte	0x04, 0x12
        /*0032*/ 	.short	(.L_9 - .L_8)
	.align		4
.L_8:
        /*0034*/ 	.word	index@(_Z14attack_knightsPciiii)
        /*0038*/ 	.word	0x00000000


	//----- nvinfo : EIATTR_MIN_STACK_SIZE
	.align		4
.L_9:
        /*003c*/ 	.byte	0x04, 0x12
        /*003e*/ 	.short	(.L_11 - .L_10)
	.align		4
.L_10:
        /*0040*/ 	.word	index@(_Z13attack_queensPciiii)
        /*0044*/ 	.word	0x00000000
.L_11:


//--------------------- .nv.compat                --------------------------
	.section	.nv.compat,"",@"SHT_CUDA_COMPAT_INFO"
	.align	4
        /*0000*/ 	.byte	0x02, 0x09, 0x00, 0x00, 0x02, 0x02, 0x01, 0x00, 0x02, 0x05, 0x05, 0x00, 0x03, 0x07, 0x01, 0x01
        /*0010*/ 	.byte	0x02, 0x03, 0x00, 0x00, 0x02, 0x06, 0x01, 0x00, 0x04, 0x0b, 0x08, 0x00, 0x09, 0x00, 0x00, 0x00
        /*0020*/ 	.byte	0x00, 0x00, 0x00, 0x00


//--------------------- .nv.info._Z14attack_knightsPciiii --------------------------
	.section	.nv.info._Z14attack_knightsPciiii,"",@"SHT_CUDA_INFO"
	.sectionflags	@""
	.align	4


	//----- nvinfo : EIATTR_CUDA_API_VERSION
	.align		4
        /*0000*/ 	.byte	0x04, 0x37
        /*0002*/ 	.short	(.L_13 - .L_12)
.L_12:
        /*0004*/ 	.word	0x00000082


	//----- nvinfo : EIATTR_KPARAM_INFO
	.align		4
.L_13:
        /*0008*/ 	.byte	0x04, 0x17
        /*000a*/ 	.short	(.L_15 - .L_14)
.L_14:
        /*000c*/ 	.word	0x00000000
        /*0010*/ 	.short	0x0004
        /*0012*/ 	.short	0x0014
        /*0014*/ 	.byte	0x00, 0xf0, 0x11, 0x00


	//----- nvinfo : EIATTR_KPARAM_INFO
	.align		4
.L_15:
        /*0018*/ 	.byte	0x04, 0x17
        /*001a*/ 	.short	(.L_17 - .L_16)
.L_16:
        /*001c*/ 	.word	0x00000000
        /*0020*/ 	.short	0x0003
        /*0022*/ 	.short	0x0010
        /*0024*/ 	.byte	0x00, 0xf0, 0x11, 0x00


	//----- nvinfo : EIATTR_KPARAM_INFO
	.align		4
.L_17:
        /*0028*/ 	.byte	0x04, 0x17
        /*002a*/ 	.short	(.L_19 - .L_18)
.L_18:
        /*002c*/ 	.word	0x00000000
        /*0030*/ 	.short	0x0002
        /*0032*/ 	.short	0x000c
        /*0034*/ 	.byte	0x00, 0xf0, 0x11, 0x00


	//----- nvinfo : EIATTR_KPARAM_INFO
	.align		4
.L_19:
        /*0038*/ 	.byte	0x04, 0x17
        /*003a*/ 	.short	(.L_21 - .L_20)
.L_20:
        /*003c*/ 	.word	0x00000000
        /*0040*/ 	.short	0x0001
        /*0042*/ 	.short	0x0008
        /*0044*/ 	.byte	0x00, 0xf0, 0x11, 0x00


	//----- nvinfo : EIATTR_KPARAM_INFO
	.align		4
.L_21:
        /*0048*/ 	.byte	0x04, 0x17
        /*004a*/ 	.short	(.L_23 - .L_22)
.L_22:
        /*004c*/ 	.word	0x00000000
        /*0050*/ 	.short	0x0000
        /*0052*/ 	.short	0x0000
        /*0054*/ 	.byte	0x00, 0xf5, 0x21, 0x00


	//----- nvinfo : EIATTR_SPARSE_MMA_MASK
	.align		4
.L_23:
        /*0058*/ 	.byte	0x03, 0x50
        /*005a*/ 	.short	0x0000


	//----- nvinfo : EIATTR_MAXREG_COUNT
	.align		4
        /*005c*/ 	.byte	0x03, 0x1b
        /*005e*/ 	.short	0x00ff


	//----- nvinfo : EIATTR_MERCURY_ISA_VERSION
	.align		4
        /*0060*/ 	.byte	0x03, 0x5f
        /*0062*/ 	.short	0x0101


	//----- nvinfo : EIATTR_VRC_CTA_INIT_COUNT
	.align		4
        /*0064*/ 	.byte	0x02, 0x4a
	.zero		1
	.zero		1


	//----- nvinfo : EIATTR_EXIT_INSTR_OFFSETS
	.align		4
        /*0068*/ 	.byte	0x04, 0x1c
        /*006a*/ 	.short	(.L_25 - .L_24)


	//   ....[0]....
.L_24:
        /*006c*/ 	.word	0x000006c0


	//   ....[1]....
        /*0070*/ 	.word	0x00000750


	//   ....[2]....
        /*0074*/ 	.word	0x00000780


	//----- nvinfo : EIATTR_CRS_STACK_SIZE
	.align		4
.L_25:
        /*0078*/ 	.byte	0x04, 0x1e
        /*007a*/ 	.short	(.L_27 - .L_26)
.L_26:
        /*007c*/ 	.word	0x00000000


	//----- nvinfo : EIATTR_CBANK_PARAM_SIZE
	.align		4
.L_27:
        /*0080*/ 	.byte	0x03, 0x19
        /*0082*/ 	.short	0x0018


	//----- nvinfo : EIATTR_PARAM_CBANK
	.align		4
        /*0084*/ 	.byte	0x04, 0x0a
        /*0086*/ 	.short	(.L_29 - .L_28)
	.align		4
.L_28:
        /*0088*/ 	.word	index@(.nv.constant0._Z14attack_knightsPciiii)
        /*008c*/ 	.short	0x0380
        /*008e*/ 	.short	0x0018


	//----- nvinfo : EIATTR_SW_WAR
	.align		4
.L_29:
        /*0090*/ 	.byte	0x04, 0x36
        /*0092*/ 	.short	(.L_31 - .L_30)
.L_30:
        /*0094*/ 	.word	0x00000008
.L_31:


//--------------------- .nv.info._Z13attack_queensPciiii --------------------------
	.section	.nv.info._Z13attack_queensPciiii,"",@"SHT_CUDA_INFO"
	.sectionflags	@""
	.align	4


	//----- nvinfo : EIATTR_CUDA_API_VERSION
	.align		4
        /*0000*/ 	.byte	0x04, 0x37
        /*0002*/ 	.short	(.L_33 - .L_32)
.L_32:
        /*0004*/ 	.word	0x00000082


	//----- nvinfo : EIATTR_KPARAM_INFO
	.align		4
.L_33:
        /*0008*/ 	.byte	0x04, 0x17
        /*000a*/ 	.short	(.L_35 - .L_34)
.L_34:
        /*000c*/ 	.word	0x00000000
        /*0010*/ 	.short	0x0004
        /*0012*/ 	.short	0x0014
        /*0014*/ 	.byte	0x00, 0xf0, 0x11, 0x00


	//----- nvinfo : EIATTR_KPARAM_INFO
	.align		4
.L_35:
        /*0018*/ 	.byte	0x04, 0x17
        /*001a*/ 	.short	(.L_37 - .L_36)
.L_36:
        /*001c*/ 	.word	0x00000000
        /*0020*/ 	.short	0x0003
        /*0022*/ 	.short	0x0010
        /*0024*/ 	.byte	0x00, 0xf0, 0x11, 0x00


	//----- nvinfo : EIATTR_KPARAM_INFO
	.align		4
.L_37:
        /*0028*/ 	.byte	0x04, 0x17
        /*002a*/ 	.short	(.L_39 - .L_38)
.L_38:
        /*002c*/ 	.word	0x00000000
        /*0030*/ 	.short	0x0002
        /*0032*/ 	.short	0x000c
        /*0034*/ 	.byte	0x00, 0xf0, 0x11, 0x00


	//----- nvinfo : EIATTR_KPARAM_INFO
	.align		4
.L_39:
        /*0038*/ 	.byte	0x04, 0x17
        /*003a*/ 	.short	(.L_41 - .L_40)
.L_40:
        /*003c*/ 	.word	0x00000000
        /*0040*/ 	.short	0x0001
        /*0042*/ 	.short	0x0008
        /*0044*/ 	.byte	0x00, 0xf0, 0x11, 0x00


	//----- nvinfo : EIATTR_KPARAM_INFO
	.align		4
.L_41:
        /*0048*/ 	.byte	0x04, 0x17
        /*004a*/ 	.short	(.L_43 - .L_42)
.L_42:
        /*004c*/ 	.word	0x00000000
        /*0050*/ 	.short	0x0000
        /*0052*/ 	.short	0x0000
        /*0054*/ 	.byte	0x00, 0xf5, 0x21, 0x00


	//----- nvinfo : EIATTR_SPARSE_MMA_MASK
	.align		4
.L_43:
        /*0058*/ 	.byte	0x03, 0x50
        /*005a*/ 	.short	0x0000


	//----- nvinfo : EIATTR_MAXREG_COUNT
	.align		4
        /*005c*/ 	.byte	0x03, 0x1b
        /*005e*/ 	.short	0x00ff


	//----- nvinfo : EIATTR_MERCURY_ISA_VERSION
	.align		4
        /*0060*/ 	.byte	0x03, 0x5f
        /*0062*/ 	.short	0x0101


	//----- nvinfo : EIATTR_VRC_CTA_INIT_COUNT
	.align		4
        /*0064*/ 	.byte	0x02, 0x4a
	.zero		1
	.zero		1


	//----- nvinfo : EIATTR_EXIT_INSTR_OFFSETS
	.align		4
        /*0068*/ 	.byte	0x04, 0x1c
        /*006a*/ 	.short	(.L_45 - .L_44)


	//   ....[0]....
.L_44:
        /*006c*/ 	.word	0x00000550


	//   ....[1]....
        /*0070*/ 	.word	0x000005e0


	//----- nvinfo : EIATTR_CRS_STACK_SIZE
	.align		4
.L_45:
        /*0074*/ 	.byte	0x04, 0x1e
        /*0076*/ 	.short	(.L_47 - .L_46)
.L_46:
        /*0078*/ 	.word	0x00000000


	//----- nvinfo : EIATTR_CBANK_PARAM_SIZE
	.align		4
.L_47:
        /*007c*/ 	.byte	0x03, 0x19
        /*007e*/ 	.short	0x0018


	//----- nvinfo : EIATTR_PARAM_CBANK
	.align		4
        /*0080*/ 	.byte	0x04, 0x0a
        /*0082*/ 	.short	(.L_49 - .L_48)
	.align		4
.L_48:
        /*0084*/ 	.word	index@(.nv.constant0._Z13attack_queensPciiii)
        /*0088*/ 	.short	0x0380
        /*008a*/ 	.short	0x0018


	//----- nvinfo : EIATTR_SW_WAR
	.align		4
.L_49:
        /*008c*/ 	.byte	0x04, 0x36
        /*008e*/ 	.short	(.L_51 - .L_50)
.L_50:
        /*0090*/ 	.word	0x00000008
.L_51:


//--------------------- .nv.callgraph             --------------------------
	.section	.nv.callgraph,"",@"SHT_CUDA_CALLGRAPH"
	.align	4
	.sectionentsize	8
	.align		4
        /*0000*/ 	.word	0x00000000
	.align		4
        /*0004*/ 	.word	0xffffffff
	.align		4
        /*0008*/ 	.word	0x00000000
	.align		4
        /*000c*/ 	.word	0xfffffffe
	.align		4
        /*0010*/ 	.word	0x00000000
	.align		4
        /*0014*/ 	.word	0xfffffffd
	.align		4
        /*0018*/ 	.word	0x00000000
	.align		4
        /*001c*/ 	.word	0xfffffffc


//--------------------- .text._Z14attack_knightsPciiii --------------------------
	.section	.text._Z14attack_knightsPciiii,"ax",@progbits
	.align	128
        .global         _Z14attack_knightsPciiii
        .type           _Z14attack_knightsPciiii,@function
        .size           _Z14attack_knightsPciiii,(.L_x_20 - _Z14attack_knightsPciiii)
        .other          _Z14attack_knightsPciiii,@"STO_CUDA_ENTRY STV_DEFAULT"
_Z14attack_knightsPciiii:
.text._Z14attack_knightsPciiii:
[----:B------:R-:W-:Y:S01]  /*0000*/  LDC R1, c[0x0][0x37c] ;  /* 0x0000df00ff017b82 */ /* 0x000fe20000000800 */
[----:B------:R-:W0:Y:S07]  /*0010*/  S2R R3, SR_TID.X ;  /* 0x0000000000037919 */ /* 0x000e2e0000002100 */
[----:B------:R-:W0:Y:S01]  /*0020*/  S2UR UR4, SR_CTAID.X ;  /* 0x00000000000479c3 */ /* 0x000e220000002500 */
[----:B------:R-:W1:Y:S01]  /*0030*/  LDCU UR5, c[0x0][0x388] ;  /* 0x00007100ff0577ac */ /* 0x000e620008000800 */
[----:B------:R-:W-:Y:S01]  /*0040*/  BSSY.RECONVERGENT B0, `(.L_x_0) ;  /* 0x000001c000007945 */ /* 0x000fe20003800200 */
[----:B------:R-:W2:Y:S05]  /*0050*/  LDCU UR8, c[0x0][0x390] ;  /* 0x00007200ff0877ac */ /* 0x000eaa0008000800 */
[----:B------:R-:W0:Y:S01]  /*0060*/  LDC R2, c[0x0][0x360] ;  /* 0x0000d800ff027b82 */ /* 0x000e220000000800 */
[----:B------:R-:W3:Y:S01]  /*0070*/  LDCU UR9, c[0x0][0x38c] ;  /* 0x00007180ff0977ac */ /* 0x000ee20008000800 */
[----:B------:R-:W4:Y:S06]  /*0080*/  LDCU.64 UR6, c[0x0][0x358] ;  /* 0x00006b00ff0677ac */ /* 0x000f2c0008000a00 */
[----:B------:R-:W5:Y:S01]  /*0090*/  LDC R0, c[0x0][0x394] ;  /* 0x0000e500ff007b82 */ /* 0x000f620000000800 */
[----:B0-----:R-:W-:-:S04]  /*00a0*/  IMAD R2, R2, UR4, R3 ;  /* 0x0000000402027c24 */ /* 0x001fc8000f8e0203 */
[----:B------:R-:W-:-:S04]  /*00b0*/  VIADD R2, R2, 0x1 ;  /* 0x0000000102027836 */ /* 0x000fc80000000000 */
[C---:B-1----:R-:W-:Y:S01]  /*00c0*/  VIADD R5, R2.reuse, UR5 ;  /* 0x0000000502057c36 */ /* 0x042fe20008000000 */
[C---:B------:R-:W-:Y:S01]  /*00d0*/  ISETP.GT.AND P1, PT, R2.reuse, UR5, PT ;  /* 0x0000000502007c0c */ /* 0x040fe2000bf24270 */
[C---:B---3--:R-:W-:Y:S01]  /*00e0*/  VIADD R3, R2.reuse, UR9 ;  /* 0x0000000902037c36 */ /* 0x048fe20008000000 */
[C---:B------:R-:W-:Y:S02]  /*00f0*/  ISETP.GT.AND P2, PT, R2.reuse, UR9, PT ;  /* 0x0000000902007c0c */ /* 0x040fe4000bf44270 */
[----:B--2---:R-:W-:Y:S02]  /*0100*/  ISETP.GE.AND P6, PT, R5, UR8, PT ;  /* 0x0000000805007c0c */ /* 0x004fe4000bfc6270 */
[----:B-----5:R-:W-:Y:S02]  /*0110*/  ISETP.GE.AND P0, PT, R3, R0, PT ;  /* 0x000000000300720c */ /* 0x020fe40003f06270 */
[----:B------:R-:W-:Y:S02]  /*0120*/  ISETP.GT.OR P3, PT, R2, UR9, P6 ;  /* 0x0000000902007c0c */ /* 0x000fe4000b764670 */
[----:B------:R-:W-:-:S02]  /*0130*/  ISETP.GE.OR P4, PT, R5, UR8, P0 ;  /* 0x0000000805007c0c */ /* 0x000fc40008786670 */
[----:B------:R-:W-:-:S05]  /*0140*/  ISETP.GT.OR P5, PT, R2, UR5, P0 ;  /* 0x0000000502007c0c */ /* 0x000fca00087a4670 */
[----:B----4-:R-:W-:Y:S08]  /*0150*/  @P6 BRA `(.L_x_1) ;  /* 0x0000000000286947 */ /* 0x010ff00003800000 */
[----:B------:R-:W0:Y:S01]  /*0160*/  LDC R4, c[0x0][0x38c] ;  /* 0x0000e300ff047b82 */ /* 0x000e220000000800 */
[----:B------:R-:W0:Y:S01]  /*0170*/  LDCU UR4, c[0x0][0x394] ;  /* 0x00007280ff0477ac */ /* 0x000e220008000800 */
[----:B------:R-:W1:Y:S01]  /*0180*/  LDCU.64 UR10, c[0x0][0x380] ;  /* 0x00007000ff0a77ac */ /* 0x000e620008000a00 */
[----:B0-----:R-:W-:-:S05]  /*0190*/  IMAD R4, R5, UR4, R4 ;  /* 0x0000000405047c24 */ /* 0x001fca000f8e0204 */
[----:B-1----:R-:W-:-:S04]  /*01a0*/  IADD3 R6, P6, PT, R4, UR10, RZ ;  /* 0x0000000a04067c10 */ /* 0x002fc8000ffde0ff */
[----:B------:R-:W-:-:S05]  /*01b0*/  LEA.HI.X.SX32 R7, R4, UR11, 0x1, P6 ;  /* 0x0000000b04077c11 */ /* 0x000fca000b0f0eff */
[----:B------:R-:W2:Y:S02]  /*01c0*/  LDG.E.U8 R4, desc[UR6][R6.64] ;  /* 0x0000000606047981 */ /* 0x000ea4000c1e1100 */
[----:B--2---:R-:W-:Y:S01]  /*01d0*/  ISETP.NE.AND P6, PT, R4, 0x5f, PT ;  /* 0x0000005f0400780c */ /* 0x004fe20003fc5270 */
[----:B------:R-:W-:-:S12]  /*01e0*/  IMAD.MOV.U32 R4, RZ, RZ, 0x2a ;  /* 0x0000002aff047424 */ /* 0x000fd800078e00ff */
[----:B------:R0:W-:Y:S02]  /*01f0*/  @!P6 STG.E.U8 desc[UR6][R6.64], R4 ;  /* 0x000000040600e986 */ /* 0x0001e4000c101106 */
.L_x_1:
[----:B------:R-:W-:Y:S05]  /*0200*/  BSYNC.RECONVERGENT B0 ;  /* 0x0000000000007941 */ /* 0x000fea0003800200 */
.L_x_0:
[----:B------:R-:W-:Y:S04]  /*0210*/  BSSY.RECONVERGENT B0, `(.L_x_2) ;  /* 0x000000d000007945 */ /* 0x000fe80003800200 */
[----:B------:R-:W-:Y:S05]  /*0220*/  @P1 BRA `(.L_x_3) ;  /* 0x00000000002c1947 */ /* 0x000fea0003800000 */
[----:B0-----:R-:W0:Y:S01]  /*0230*/  LDC R7, c[0x0][0x38c] ;  /* 0x0000e300ff077b82 */ /* 0x001e220000000800 */
[----:B------:R-:W0:Y:S01]  /*0240*/  LDCU UR4, c[0x0][0x394] ;  /* 0x00007280ff0477ac */ /* 0x000e220008000800 */
[----:B------:R-:W-:Y:S01]  /*0250*/  IADD3 R4, PT, PT, -R2, UR5, RZ ;  /* 0x0000000502047c10 */ /* 0x000fe2000fffe1ff */
[----:B------:R-:W1:Y:S04]  /*0260*/  LDCU.64 UR10, c[0x0][0x380] ;  /* 0x00007000ff0a77ac */ /* 0x000e680008000a00 */
[----:B0-----:R-:W-:-:S05]  /*0270*/  IMAD R4, R4, UR4, R7 ;  /* 0x0000000404047c24 */ /* 0x001fca000f8e0207 */
[----:B-1----:R-:W-:-:S04]  /*0280*/  IADD3 R6, P1, PT, R4, UR10, RZ ;  /* 0x0000000a04067c10 */ /* 0x002fc8000ff3e0ff */
[----:B------:R-:W-:-:S05]  /*0290*/  LEA.HI.X.SX32 R7, R4, UR11, 0x1, P1 ;  /* 0x0000000b04077c11 */ /* 0x000fca00088f0eff */
[----:B------:R-:W2:Y:S02]  /*02a0*/  LDG.E.U8 R4, desc[UR6][R6.64] ;  /* 0x0000000606047981 */ /* 0x000ea4000c1e1100 */
[----:B--2---:R-:W-:Y:S01]  /*02b0*/  ISETP.NE.AND P1, PT, R4, 0x5f, PT ;  /* 0x0000005f0400780c */ /* 0x004fe20003f25270 */
[----:B------:R-:W-:-:S12]  /*02c0*/  IMAD.MOV.U32 R4, RZ, RZ, 0x2a ;  /* 0x0000002aff047424 */ /* 0x000fd800078e00ff */
[----:B------:R1:W-:Y:S02]  /*02d0*/  @!P1 STG.E.U8 desc[UR6][R6.64], R4 ;  /* 0x0000000406009986 */ /* 0x0003e4000c101106 */
.L_x_3:
[----:B------:R-:W-:Y:S05]  /*02e0*/  BSYNC.RECONVERGENT B0 ;  /* 0x0000000000007941 */ /* 0x000fea0003800200 */
.L_x_2:
[----:B------:R-:W-:Y:S04]  /*02f0*/  BSSY.RECONVERGENT B0, `(.L_x_4) ;  /* 0x000000a000007945 */ /* 0x000fe80003800200 */
[----:B------:R-:W-:Y:S05]  /*0300*/  @P0 BRA `(.L_x_5) ;  /* 0x0000000000200947 */ /* 0x000fea0003800000 */
[----:B------:R-:W2:Y:S01]  /*0310*/  LDCU.64 UR10, c[0x0][0x380] ;  /* 0x00007000ff0a77ac */ /* 0x000ea20008000a00 */
[----:B01----:R-:W-:-:S05]  /*0320*/  IMAD R4, R0, UR5, R3 ;  /* 0x0000000500047c24 */ /* 0x003fca000f8e0203 */
[----:B--2---:R-:W-:-:S04]  /*0330*/  IADD3 R6, P0, PT, R4, UR10, RZ ;  /* 0x0000000a04067c10 */ /* 0x004fc8000ff1e0ff */
[----:B------:R-:W-:-:S05]  /*0340*/  LEA.HI.X.SX32 R7, R4, UR11, 0x1, P0 ;  /* 0x0000000b04077c11 */ /* 0x000fca00080f0eff */
[----:B------:R-:W2:Y:S02]  /*0350*/  LDG.E.U8 R4, desc[UR6][R6.64] ;  /* 0x0000000606047981 */ /* 0x000ea4000c1e1100 */
[----:B--2---:R-:W-:Y:S01]  /*0360*/  ISETP.NE.AND P0, PT, R4, 0x5f, PT ;  /* 0x0000005f0400780c */ /* 0x004fe20003f05270 */
[----:B------:R-:W-:-:S12]  /*0370*/  IMAD.MOV.U32 R4, RZ, RZ, 0x2a ;  /* 0x0000002aff047424 */ /* 0x000fd800078e00ff */
[----:B------:R2:W-:Y:S02]  /*0380*/  @!P0 STG.E.U8 desc[UR6][R6.64], R4 ;  /* 0x0000000406008986 */ /* 0x0005e4000c101106 */
.L_x_5:
[----:B------:R-:W-:Y:S05]  /*0390*/  BSYNC.RECONVERGENT B0 ;  /* 0x0000000000007941 */ /* 0x000fea0003800200 */
.L_x_4:
[----:B------:R-:W-:Y:S04]  /*03a0*/  BSSY.RECONVERGENT B0, `(.L_x_6) ;  /* 0x000000b000007945 */ /* 0x000fe80003800200 */
[----:B------:R-:W-:Y:S05]  /*03b0*/  @P2 BRA `(.L_x_7) ;  /* 0x0000000000242947 */ /* 0x000fea0003800000 */
[----:B------:R-:W3:Y:S01]  /*03c0*/  LDCU.64 UR10, c[0x0][0x380] ;  /* 0x00007000ff0a77ac */ /* 0x000ee20008000a00 */
[----:B012---:R-:W-:-:S05]  /*03d0*/  IADD3 R7, PT, PT, -R2, UR9, RZ ;  /* 0x0000000902077c10 */ /* 0x007fca000fffe1ff */
[----:B------:R-:W-:-:S05]  /*03e0*/  IMAD R7, R0, UR5, R7 ;  /* 0x0000000500077c24 */ /* 0x000fca000f8e0207 */
[----:B---3--:R-:W-:-:S04]  /*03f0*/  IADD3 R6, P0, PT, R7, UR10, RZ ;  /* 0x0000000a07067c10 */ /* 0x008fc8000ff1e0ff */
[----:B------:R-:W-:-:S05]  /*0400*/  LEA.HI.X.SX32 R7, R7, UR11, 0x1, P0 ;  /* 0x0000000b07077c11 */ /* 0x000fca00080f0eff */
[----:B------:R-:W2:Y:S02]  /*0410*/  LDG.E.U8 R4, desc[UR6][R6.64] ;  /* 0x0000000606047981 */ /* 0x000ea4000c1e1100 */
[----:B--2---:R-:W-:Y:S01]  /*0420*/  ISETP.NE.AND P0, PT, R4, 0x5f, PT ;  /* 0x0000005f0400780c */ /* 0x004fe20003f05270 */
[----:B------:R-:W-:-:S12]  /*0430*/  IMAD.MOV.U32 R4, RZ, RZ, 0x2a ;  /* 0x0000002aff047424 */ /* 0x000fd800078e00ff */
[----:B------:R3:W-:Y:S02]  /*0440*/  @!P0 STG.E.U8 desc[UR6][R6.64], R4 ;  /* 0x0000000406008986 */ /* 0x0007e4000c101106 */
.L_x_7:
[----:B------:R-:W-:Y:S05]  /*0450*/  BSYNC.RECONVERGENT B0 ;  /* 0x0000000000007941 */ /* 0x000fea0003800200 */
.L_x_6:
[----:B------:R-:W-:Y:S04]  /*0460*/  BSSY.RECONVERGENT B0, `(.L_x_8) ;  /* 0x000000a000007945 */ /* 0x000fe80003800200 */
[----:B------:R-:W-:Y:S05]  /*0470*/  @P4 BRA `(.L_x_9) ;  /* 0x0000000000204947 */ /* 0x000fea0003800000 */
[----:B------:R-:W4:Y:S01]  /*0480*/  LDCU.64 UR10, c[0x0][0x380] ;  /* 0x00007000ff0a77ac */ /* 0x000f220008000a00 */
[----:B0123--:R-:W-:-:S05]  /*0490*/  IMAD R4, R5, R0, R3 ;  /* 0x0000000005047224 */ /* 0x00ffca00078e0203 */
[----:B----4-:R-:W-:-:S04]  /*04a0*/  IADD3 R6, P0, PT, R4, UR10, RZ ;  /* 0x0000000a04067c10 */ /* 0x010fc8000ff1e0ff */
[----:B------:R-:W-:-:S05]  /*04b0*/  LEA.HI.X.SX32 R7, R4, UR11, 0x1, P0 ;  /* 0x0000000b04077c11 */ /* 0x000fca00080f0eff */
[----:B------:R-:W2:Y:S02]  /*04c0*/  LDG.E.U8 R4, desc[UR6][R6.64] ;  /* 0x0000000606047981 */ /* 0x000ea4000c1e1100 */
[----:B--2---:R-:W-:Y:S01]  /*04d0*/  ISETP.NE.AND P0, PT, R4, 0x5f, PT ;  /* 0x0000005f0400780c */ /* 0x004fe20003f05270 */
[----:B------:R-:W-:-:S12]  /*04e0*/  IMAD.MOV.U32 R4, RZ, RZ, 0x2a ;  /* 0x0000002aff047424 */ /* 0x000fd800078e00ff */
[----:B------:R4:W-:Y:S02]  /*04f0*/  @!P0 STG.E.U8 desc[UR6][R6.64], R4 ;  /* 0x0000000406008986 */ /* 0x0009e4000c101106 */
.L_x_9:
[----:B------:R-:W-:Y:S05]  /*0500*/  BSYNC.RECONVERGENT B0 ;  /* 0x0000000000007941 */ /* 0x000fea0003800200 */
.L_x_8:
[----:B------:R-:W-:Y:S04]  /*0510*/  BSSY.RECONVERGENT B0, `(.L_x_10) ;  /* 0x000000b000007945 */ /* 0x000fe80003800200 */
[----:B------:R-:W-:Y:S05]  /*0520*/  @P3 BRA `(.L_x_11) ;  /* 0x0000000000243947 */ /* 0x000fea0003800000 */
[----:B------:R-:W5:Y:S01]  /*0530*/  LDCU.64 UR10, c[0x0][0x380] ;  /* 0x00007000ff0a77ac */ /* 0x000f620008000a00 */
[----:B01234-:R-:W-:-:S05]  /*0540*/  IADD3 R4, PT, PT, -R2, UR9, RZ ;  /* 0x0000000902047c10 */ /* 0x01ffca000fffe1ff */
[----:B------:R-:W-:-:S05]  /*0550*/  IMAD R5, R5, R0, R4 ;  /* 0x0000000005057224 */ /* 0x000fca00078e0204 */
[----:B-----5:R-:W-:-:S04]  /*0560*/  IADD3 R4, P0, PT, R5, UR10, RZ ;  /* 0x0000000a05047c10 */ /* 0x020fc8000ff1e0ff */
[----:B------:R-:W-:-:S05]  /*0570*/  LEA.HI.X.SX32 R5, R5, UR11, 0x1, P0 ;  /* 0x0000000b05057c11 */ /* 0x000fca00080f0eff */
[----:B------:R-:W2:Y:S02]  /*0580*/  LDG.E.U8 R6, desc[UR6][R4.64] ;  /* 0x0000000604067981 */ /* 0x000ea4000c1e1100 */
[----:B--2---:R-:W-:Y:S01]  /*0590*/  ISETP.NE.AND P0, PT, R6, 0x5f, PT ;  /* 0x0000005f0600780c */ /* 0x004fe20003f05270 */
[----:B------:R-:W-:-:S12]  /*05a0*/  IMAD.MOV.U32 R6, RZ, RZ, 0x2a ;  /* 0x0000002aff067424 */ /* 0x000fd800078e00ff */
[----:B------:R0:W-:Y:S02]  /*05b0*/  @!P0 STG.E.U8 desc[UR6][R4.64], R6 ;  /* 0x0000000604008986 */ /* 0x0001e4000c101106 */
.L_x_11:
[----:B------:R-:W-:Y:S05]  /*05c0*/  BSYNC.RECONVERGENT B0 ;  /* 0x0000000000007941 */ /* 0x000fea0003800200 */
.L_x_10:
        /* <DEDUP_REMOVED lines=11> */
.L_x_13:
[----:B------:R-:W-:Y:S05]  /*0680*/  BSYNC.RECONVERGENT B0 ;  /* 0x0000000000007941 */ /* 0x000fea0003800200 */
.L_x_12:
[----:B------:R-:W-:-:S04]  /*0690*/  UISETP.LT.AND UP0, UPT, UR5, UR9, UPT ;  /* 0x000000090500728c */ /* 0x000fc8000bf01270 */
[----:B------:R-:W-:-:S06]  /*06a0*/  USEL UR4, UR5, UR9, UP0 ;  /* 0x0000000905047287 */ /* 0x000fcc0008000000 */
[----:B------:R-:W-:-:S13]  /*06b0*/  ISETP.LE.AND P0, PT, R2, UR4, PT ;  /* 0x0000000402007c0c */ /* 0x000fda000bf03270 */
[----:B------:R-:W-:Y:S05]  /*06c0*/  @!P0 EXIT ;  /* 0x000000000000894d */ /* 0x000fea0003800000 */
[----:B------:R-:W5:Y:S01]  /*06d0*/  LDCU.64 UR10, c[0x0][0x380] ;  /* 0x00007000ff0a77ac */ /* 0x000f620008000a00 */
[C---:B0-----:R-:W-:Y:S02]  /*06e0*/  IADD3 R3, PT, PT, -R2.reuse, UR5, RZ ;  /* 0x0000000502037c10 */ /* 0x041fe4000fffe1ff */
[----:B------:R-:W-:-:S05]  /*06f0*/  IADD3 R2, PT, PT, -R2, UR9, RZ ;  /* 0x0000000902027c10 */ /* 0x000fca000fffe1ff */
[----:B------:R-:W-:-:S05]  /*0700*/  IMAD R0, R3, R0, R2 ;  /* 0x0000000003007224 */ /* 0x000fca00078e0202 */
[----:B-----5:R-:W-:-:S04]  /*0710*/  IADD3 R2, P0, PT, R0, UR10, RZ ;  /* 0x0000000a00027c10 */ /* 0x020fc8000ff1e0ff */
[----:B------:R-:W-:-:S05]  /*0720*/  LEA.HI.X.SX32 R3, R0, UR11, 0x1, P0 ;  /* 0x0000000b00037c11 */ /* 0x000fca00080f0eff */
[----:B------:R-:W5:Y:S02]  /*0730*/  LDG.E.U8 R0, desc[UR6][R2.64] ;  /* 0x0000000602007981 */ /* 0x000f64000c1e1100 */
[----:B-----5:R-:W-:-:S13]  /*0740*/  ISETP.NE.AND P0, PT, R0, 0x5f, PT ;  /* 0x0000005f0000780c */ /* 0x020fda0003f05270 */
[----:B------:R-:W-:Y:S05]  /*0750*/  @P0 EXIT ;  /* 0x000000000000094d */ /* 0x000fea0003800000 */
[----:B------:R-:W-:-:S05]  /*0760*/  IMAD.MOV.U32 R0, RZ, RZ, 0x2a ;  /* 0x0000002aff007424 */ /* 0x000fca00078e00ff */
[----:B------:R-:W-:Y:S01]  /*0770*/  STG.E.U8 desc[UR6][R2.64], R0 ;  /* 0x0000000002007986 */ /* 0x000fe2000c101106 */
[----:B------:R-:W-:Y:S05]  /*0780*/  EXIT ;  /* 0x000000000000794d */ /* 0x000fea0003800000 */
.L_x_14:
[----:B------:R-:W-:-:S00]  /*0790*/  BRA `(.L_x_14) ;  /* 0xfffffffc00fc7947 */ /* 0x000fc0000383ffff */
[----:B------:R-:W-:-:S00]  /*07a0*/  NOP ;  /* 0x0000000000007918 */ /* 0x000fc00000000000 */
        /* <DEDUP_REMOVED lines=13> */
.L_x_20:


//--------------------- .text._Z13attack_queensPciiii --------------------------
	.section	.text._Z13attack_queensPciiii,"ax",@progbits
	.align	128
        .global         _Z13attack_queensPciiii
        .type           _Z13attack_queensPciiii,@function
        .size           _Z13attack_queensPciiii,(.L_x_21 - _Z13attack_queensPciiii)
        .other          _Z13attack_queensPciiii,@"STO_CUDA_ENTRY STV_DEFAULT"
_Z13attack_queensPciiii:
.text._Z13attack_queensPciiii:
[----:B------:R-:W-:Y:S01]  /*0000*/  LDC R1, c[0x0][0x37c] ;  /* 0x0000df00ff017b82 */ /* 0x000fe20000000800 */
[----:B------:R-:W0:Y:S07]  /*0010*/  S2R R3, SR_TID.X ;  /* 0x0000000000037919 */ /* 0x000e2e0000002100 */
[----:B------:R-:W0:Y:S01]  /*0020*/  S2UR UR4, SR_CTAID.X ;  /* 0x00000000000479c3 */ /* 0x000e220000002500 */
[----:B------:R-:W1:Y:S01]  /*0030*/  LDCU UR9, c[0x0][0x38c] ;  /* 0x00007180ff0977ac */ /* 0x000e620008000800 */
[----:B------:R-:W-:Y:S01]  /*0040*/  BSSY.RECONVERGENT B0, `(.L_x_15) ;  /* 0x0000029000007945 */ /* 0x000fe20003800200 */
[----:B------:R-:W-:Y:S01]  /*0050*/  IMAD.MOV.U32 R16, RZ, RZ, 0x71 ;  /* 0x00000071ff107424 */ /* 0x000fe200078e00ff */
[----:B------:R-:W2:Y:S01]  /*0060*/  LDCU UR5, c[0x0][0x388] ;  /* 0x00007100ff0577ac */ /* 0x000ea20008000800 */
[----:B------:R-:W-:-:S03]  /*0070*/  IMAD.MOV.U32 R18, RZ, RZ, 0x71 ;  /* 0x00000071ff127424 */ /* 0x000fc600078e00ff */
        /* <DEDUP_REMOVED lines=8> */
[----:B--2---:R-:W-:-:S03]  /*0100*/  VIADD R19, R0, UR5 ;  /* 0x0000000500137c36 */ /* 0x004fc60008000000 */
[----:B-----5:R-:W-:Y:S02]  /*0110*/  ISETP.GE.AND P3, PT, R17, R12, PT ;  /* 0x0000000c1100720c */ /* 0x020fe40003f66270 */
[C---:B---3--:R-:W-:Y:S02]  /*0120*/  ISETP.GE.AND P6, PT, R19.reuse, UR8, PT ;  /* 0x0000000813007c0c */ /* 0x048fe4000bfc6270 */
[----:B------:R-:W-:Y:S02]  /*0130*/  ISETP.GE.OR P2, PT, R19, UR8, P3 ;  /* 0x0000000813007c0c */ /* 0x000fe40009f46670 */
[C---:B------:R-:W-:Y:S02]  /*0140*/  ISETP.GT.OR P1, PT, R0.reuse, UR9, P6 ;  /* 0x0000000900007c0c */ /* 0x040fe4000b724670 */
[C---:B------:R-:W-:Y:S01]  /*0150*/  ISETP.GT.OR P0, PT, R0.reuse, UR5, P3 ;  /* 0x0000000500007c0c */ /* 0x040fe20009f04670 */
[----:B------:R-:W0:Y:S01]  /*0160*/  @!P4 LDC.64 R10, c[0x0][0x380] ;  /* 0x0000e000ff0acb82 */ /* 0x000e220000000a00 */
[----:B------:R-:W-:-:S03]  /*0170*/  @!P4 IADD3 R13, PT, PT, -R0, UR9, RZ ;  /* 0x00000009000dcc10 */ /* 0x000fc6000fffe1ff */
[C---:B------:R-:W-:Y:S02]  /*0180*/  @!P3 IMAD R3, R12.reuse, UR5, R17 ;  /* 0x000000050c03bc24 */ /* 0x040fe4000f8e0211 */
[----:B------:R-:W-:Y:S02]  /*0190*/  @!P4 IMAD R20, R12, UR5, R13 ;  /* 0x000000050c14cc24 */ /* 0x000fe4000f8e020d */
[----:B------:R-:W1:Y:S02]  /*01a0*/  @!P3 LDC.64 R14, c[0x0][0x380] ;  /* 0x0000e000ff0ebb82 */ /* 0x000e640000000a00 */
[C---:B------:R-:W-:Y:S02]  /*01b0*/  @!P1 IADD3 R21, PT, PT, -R0.reuse, UR9, RZ ;  /* 0x0000000900159c10 */ /* 0x040fe4000fffe1ff */
[----:B------:R-:W-:-:S04]  /*01c0*/  @!P0 IADD3 R22, PT, PT, -R0, UR5, RZ ;  /* 0x0000000500168c10 */ /* 0x000fc8000fffe1ff */
[----:B------:R-:W2:Y:S08]  /*01d0*/  @!P1 LDC.64 R8, c[0x0][0x380] ;  /* 0x0000e000ff089b82 */ /* 0x000eb00000000a00 */
[----:B------:R-:W3:Y:S08]  /*01e0*/  @!P2 LDC.64 R6, c[0x0][0x380] ;  /* 0x0000e000ff06ab82 */ /* 0x000ef00000000a00 */
[----:B------:R-:W5:Y:S01]  /*01f0*/  @!P0 LDC.64 R4, c[0x0][0x380] ;  /* 0x0000e000ff048b82 */ /* 0x000f620000000a00 */
[----:B-1----:R-:W-:-:S04]  /*0200*/  @!P3 IADD3 R2, P5, PT, R3, R14, RZ ;  /* 0x0000000e0302b210 */ /* 0x002fc80007fbe0ff */
[----:B------:R-:W-:Y:S02]  /*0210*/  @!P3 LEA.HI.X.SX32 R3, R3, R15, 0x1, P5 ;  /* 0x0000000f0303b211 */ /* 0x000fe400028f0eff */
[----:B------:R-:W-:Y:S01]  /*0220*/  ISETP.GT.AND P5, PT, R0, UR5, PT ;  /* 0x0000000500007c0c */ /* 0x000fe2000bfa4270 */
[----:B0---4-:R-:W-:-:S12]  /*0230*/  @P6 BRA `(.L_x_16) ;  /* 0x0000000000246947 */ /* 0x011fd80003800000 */
[----:B------:R-:W0:Y:S01]  /*0240*/  LDC R14, c[0x0][0x38c] ;  /* 0x0000e300ff0e7b82 */ /* 0x000e220000000800 */
[----:B------:R-:W0:Y:S01]  /*0250*/  LDCU UR4, c[0x0][0x394] ;  /* 0x00007280ff0477ac */ /* 0x000e220008000800 */
[----:B------:R-:W-:Y:S01]  /*0260*/  IMAD.MOV.U32 R23, RZ, RZ, 0x71 ;  /* 0x00000071ff177424 */ /* 0x000fe200078e00ff */
[----:B------:R-:W1:Y:S01]  /*0270*/  LDCU.64 UR10, c[0x0][0x380] ;  /* 0x00007000ff0a77ac */ /* 0x000e620008000a00 */
[----:B0-----:R-:W-:-:S05]  /*0280*/  IMAD R13, R19, UR4, R14 ;  /* 0x00000004130d7c24 */ /* 0x001fca000f8e020e */
[----:B-1----:R-:W-:-:S04]  /*0290*/  IADD3 R14, P6, PT, R13, UR10, RZ ;  /* 0x0000000a0d0e7c10 */ /* 0x002fc8000ffde0ff */
[----:B------:R-:W-:Y:S02]  /*02a0*/  LEA.HI.X.SX32 R15, R13, UR11, 0x1, P6 ;  /* 0x0000000b0d0f7c11 */ /* 0x000fe4000b0f0eff */
[----:B------:R-:W-:-:S05]  /*02b0*/  PRMT R13, R23, 0x7610, R13 ;  /* 0x00007610170d7816 */ /* 0x000fca000000000d */
[----:B------:R0:W-:Y:S02]  /*02c0*/  STG.E.U8 desc[UR6][R14.64], R13 ;  /* 0x0000000d0e007986 */ /* 0x0001e4000c101106 */
.L_x_16:
[----:B------:R-:W-:Y:S05]  /*02d0*/  BSYNC.RECONVERGENT B0 ;  /* 0x0000000000007941 */ /* 0x000fea0003800200 */
.L_x_15:
[C---:B------:R-:W-:Y:S01]  /*02e0*/  @!P4 IADD3 R10, P6, PT, R20.reuse, R10, RZ ;  /* 0x0000000a140ac210 */ /* 0x040fe20007fde0ff */
[----:B------:R-:W-:Y:S01]  /*02f0*/  BSSY.RECONVERGENT B0, `(.L_x_17) ;  /* 0x0000011000007945 */ /* 0x000fe20003800200 */
[CC--:B0-----:R-:W-:Y:S02]  /*0300*/  @!P1 IMAD R13, R19.reuse, R12.reuse, R21 ;  /* 0x0000000c130d9224 */ /* 0x0c1fe400078e0215 */
[-CC-:B------:R-:W-:Y:S01]  /*0310*/  @!P2 IMAD R15, R19, R12.reuse, R17.reuse ;  /* 0x0000000c130fa224 */ /* 0x180fe200078e0211 */
[----:B------:R-:W-:Y:S01]  /*0320*/  @!P4 LEA.HI.X.SX32 R11, R20, R11, 0x1, P6 ;  /* 0x0000000b140bc211 */ /* 0x000fe200030f0eff */
[----:B------:R-:W-:Y:S01]  /*0330*/  @!P0 IMAD R14, R22, R12, R17 ;  /* 0x0000000c160e8224 */ /* 0x000fe200078e0211 */
[----:B------:R-:W-:Y:S02]  /*0340*/  @!P4 PRMT R20, R18, 0x7610, R20 ;  /* 0x000076101214c816 */ /* 0x000fe40000000014 */
[----:B------:R-:W-:Y:S01]  /*0350*/  @!P3 PRMT R19, R16, 0x7610, R19 ;  /* 0x000076101013b816 */ /* 0x000fe20000000013 */
[----:B------:R-:W-:Y:S06]  /*0360*/  @P5 BRA `(.L_x_18) ;  /* 0x0000000000245947 */ /* 0x000fec0003800000 */
[----:B------:R-:W0:Y:S01]  /*0370*/  LDC R17, c[0x0][0x38c] ;  /* 0x0000e300ff117b82 */ /* 0x000e220000000800 */
[----:B------:R-:W0:Y:S01]  /*0380*/  LDCU UR4, c[0x0][0x394] ;  /* 0x00007280ff0477ac */ /* 0x000e220008000800 */
[----:B------:R-:W-:Y:S01]  /*0390*/  IADD3 R16, PT, PT, -R0, UR5, RZ ;  /* 0x0000000500107c10 */ /* 0x000fe2000fffe1ff */
[----:B------:R-:W-:Y:S01]  /*03a0*/  IMAD.MOV.U32 R18, RZ, RZ, 0x71 ;  /* 0x00000071ff127424 */ /* 0x000fe200078e00ff */
[----:B------:R-:W1:Y:S03]  /*03b0*/  LDCU.64 UR10, c[0x0][0x380] ;  /* 0x00007000ff0a77ac */ /* 0x000e660008000a00 */
[----:B0-----:R-:W-:-:S05]  /*03c0*/  IMAD R17, R16, UR4, R17 ;  /* 0x0000000410117c24 */ /* 0x001fca000f8e0211 */
[----:B-1----:R-:W-:-:S04]  /*03d0*/  IADD3 R16, P5, PT, R17, UR10, RZ ;  /* 0x0000000a11107c10 */ /* 0x002fc8000ffbe0ff */
[----:B------:R-:W-:-:S05]  /*03e0*/  LEA.HI.X.SX32 R17, R17, UR11, 0x1, P5 ;  /* 0x0000000b11117c11 */ /* 0x000fca000a8f0eff */
[----:B------:R0:W-:Y:S04]  /*03f0*/  STG.E.U8 desc[UR6][R16.64], R18 ;  /* 0x0000001210007986 */ /* 0x0001e8000c101106 */
.L_x_18:
[----:B------:R-:W-:Y:S05]  /*0400*/  BSYNC.RECONVERGENT B0 ;  /* 0x0000000000007941 */ /* 0x000fea0003800200 */
.L_x_17:
[----:B------:R1:W-:Y:S01]  /*0410*/  @!P3 STG.E.U8 desc[UR6][R2.64], R19 ;  /* 0x000000130200b986 */ /* 0x0003e2000c101106 */
[----:B---3--:R-:W-:Y:S01]  /*0420*/  @!P2 IADD3 R6, P3, PT, R15, R6, RZ ;  /* 0x000000060f06a210 */ /* 0x008fe20007f7e0ff */
[----:B------:R-:W-:Y:S01]  /*0430*/  UISETP.LT.AND UP0, UPT, UR5, UR9, UPT ;  /* 0x000000090500728c */ /* 0x000fe2000bf01270 */
[----:B--2---:R-:W-:Y:S01]  /*0440*/  @!P1 IADD3 R8, P5, PT, R13, R8, RZ ;  /* 0x000000080d089210 */ /* 0x004fe20007fbe0ff */
[----:B0-----:R-:W-:Y:S01]  /*0450*/  IMAD.MOV.U32 R16, RZ, RZ, 0x71 ;  /* 0x00000071ff107424 */ /* 0x001fe200078e00ff */
[----:B------:R-:W-:Y:S01]  /*0460*/  @!P2 LEA.HI.X.SX32 R7, R15, R7, 0x1, P3 ;  /* 0x000000070f07a211 */ /* 0x000fe200018f0eff */
[----:B------:R-:W-:Y:S01]  /*0470*/  USEL UR4, UR5, UR9, UP0 ;  /* 0x0000000905047287 */ /* 0x000fe20008000000 */
[C---:B-----5:R-:W-:Y:S01]  /*0480*/  @!P0 IADD3 R4, P3, PT, R14.reuse, R4, RZ ;  /* 0x000000040e048210 */ /* 0x060fe20007f7e0ff */
[----:B------:R-:W-:Y:S01]  /*0490*/  IMAD.MOV.U32 R15, RZ, RZ, 0x71 ;  /* 0x00000071ff0f7424 */ /* 0x000fe200078e00ff */
[----:B------:R-:W-:Y:S01]  /*04a0*/  @!P1 LEA.HI.X.SX32 R9, R13, R9, 0x1, P5 ;  /* 0x000000090d099211 */ /* 0x000fe200028f0eff */
[----:B------:R-:W-:Y:S01]  /*04b0*/  IMAD.MOV.U32 R13, RZ, RZ, 0x71 ;  /* 0x00000071ff0d7424 */ /* 0x000fe200078e00ff */
[----:B------:R-:W-:Y:S01]  /*04c0*/  @!P0 LEA.HI.X.SX32 R5, R14, R5, 0x1, P3 ;  /* 0x000000050e058211 */ /* 0x000fe200018f0eff */
[----:B------:R0:W-:Y:S01]  /*04d0*/  @!P4 STG.E.U8 desc[UR6][R10.64], R20 ;  /* 0x000000140a00c986 */ /* 0x0001e2000c101106 */
[----:B------:R-:W-:-:S02]  /*04e0*/  ISETP.LE.AND P3, PT, R0, UR4, PT ;  /* 0x0000000400007c0c */ /* 0x000fc4000bf63270 */
[----:B-1----:R-:W-:Y:S02]  /*04f0*/  @!P2 PRMT R3, R13, 0x7610, R3 ;  /* 0x000076100d03a816 */ /* 0x002fe40000000003 */
[----:B------:R-:W-:-:S03]  /*0500*/  @!P1 PRMT R2, R15, 0x7610, R2 ;  /* 0x000076100f029816 */ /* 0x000fc60000000002 */
[----:B------:R1:W-:Y:S01]  /*0510*/  @!P2 STG.E.U8 desc[UR6][R6.64], R3 ;  /* 0x000000030600a986 */ /* 0x0003e2000c101106 */
[----:B0-----:R-:W-:-:S03]  /*0520*/  @!P0 PRMT R10, R16, 0x7610, R10 ;  /* 0x00007610100a8816 */ /* 0x001fc6000000000a */
[----:B------:R1:W-:Y:S04]  /*0530*/  @!P1 STG.E.U8 desc[UR6][R8.64], R2 ;  /* 0x0000000208009986 */ /* 0x0003e8000c101106 */
[----:B------:R1:W-:Y:S01]  /*0540*/  @!P0 STG.E.U8 desc[UR6][R4.64], R10 ;  /* 0x0000000a04008986 */ /* 0x0003e2000c101106 */
[----:B------:R-:W-:Y:S05]  /*0550*/  @!P3 EXIT ;  /* 0x000000000000b94d */ /* 0x000fea0003800000 */
[----:B------:R-:W0:Y:S01]  /*0560*/  LDCU.64 UR10, c[0x0][0x380] ;  /* 0x00007000ff0a77ac */ /* 0x000e220008000a00 */
[C---:B-1----:R-:W-:Y:S02]  /*0570*/  IADD3 R3, PT, PT, -R0.reuse, UR5, RZ ;  /* 0x0000000500037c10 */ /* 0x042fe4000fffe1ff */
[----:B------:R-:W-:-:S05]  /*0580*/  IADD3 R0, PT, PT, -R0, UR9, RZ ;  /* 0x0000000900007c10 */ /* 0x000fca000fffe1ff */
[----:B------:R-:W-:Y:S02]  /*0590*/  IMAD R12, R3, R12, R0 ;  /* 0x0000000c030c7224 */ /* 0x000fe400078e0200 */
[----:B------:R-:W-:-:S03]  /*05a0*/  IMAD.MOV.U32 R0, RZ, RZ, 0x71 ;  /* 0x00000071ff007424 */ /* 0x000fc600078e00ff */
[----:B0-----:R-:W-:-:S04]  /*05b0*/  IADD3 R2, P0, PT, R12, UR10, RZ ;  /* 0x0000000a0c027c10 */ /* 0x001fc8000ff1e0ff */
[----:B------:R-:W-:-:S05]  /*05c0*/  LEA.HI.X.SX32 R3, R12, UR11, 0x1, P0 ;  /* 0x0000000b0c037c11 */ /* 0x000fca00080f0eff */
[----:B------:R-:W-:Y:S01]  /*05d0*/  STG.E.U8 desc[UR6][R2.64], R0 ;  /* 0x0000000002007986 */ /* 0x000fe2000c101106 */
[----:B------:R-:W-:Y:S05]  /*05e0*/  EXIT ;  /* 0x000000000000794d */ /* 0x000fea0003800000 */
.L_x_19:
        /* <DEDUP_REMOVED lines=9> */
.L_x_21:


//--------------------- .nv.shared.reserved.0     --------------------------
	.section	.nv.shared.reserved.0,"aw",@nobits
	.weak		__nv_reservedSMEM_offset_0_alias
	.size		__nv_reservedSMEM_offset_0_alias, 0, 64
	.other		__nv_reservedSMEM_offset_0_alias,@"STO_CUDA_RESERVED_SHARED STV_DEFAULT"
__nv_reservedSMEM_offset_0_alias:
	.zero		0
	.zero		64


//--------------------- .nv.constant0._Z14attack_knightsPciiii --------------------------
	.section	.nv.constant0._Z14attack_knightsPciiii,"a",@progbits
	.sectionflags	@""
	.align	4
.nv.constant0._Z14attack_knightsPciiii:
	.zero		920


//--------------------- .nv.constant0._Z13attack_queensPciiii --------------------------
	.section	.nv.constant0._Z13attack_queensPciiii,"a",@progbits
	.sectionflags	@""
	.align	4
.nv.constant0._Z13attack_queensPciiii:
	.zero		920


//--------------------- SYMBOLS --------------------------

	.type		.nv.reservedSmem.offset0,@object
	.size		.nv.reservedSmem.offset0,0x4
